//
// Generated by NVIDIA NVVM Compiler
//
// Compiler Build ID: CL-36424714
// Cuda compilation tools, release 13.0, V13.0.88
// Based on NVVM 20.0.0
//

.version 9.0
.target sm_100
.address_size 64

	// .globl	_Z9getPrimesPii

.visible .entry _Z9getPrimesPii(
	.param .u64 .ptr .align 1 _Z9getPrimesPii_param_0,
	.param .u32 _Z9getPrimesPii_param_1
)
{
	.reg .pred 	%p<7>;
	.reg .b32 	%r<21>;
	.reg .b32 	%f<3>;
	.reg .b64 	%rd<5>;

	ld.param.u64 	%rd1, [_Z9getPrimesPii_param_0];
	ld.param.u32 	%r7, [_Z9getPrimesPii_param_1];
	mov.u32 	%r9, %ctaid.x;
	mov.u32 	%r10, %ntid.x;
	mov.u32 	%r11, %tid.x;
	mad.lo.s32 	%r12, %r9, %r10, %r11;
	shl.b32 	%r1, %r12, 1;
	or.b32  	%r2, %r1, 1;
	setp.lt.s32 	%p1, %r12, 1;
	setp.ge.s32 	%p2, %r2, %r7;
	or.pred  	%p3, %p1, %p2;
	@%p3 bra 	$L__BB0_6;
	cvt.rn.f32.s32 	%f1, %r2;
	sqrt.rn.f32 	%f2, %f1;
	cvt.rzi.s32.f32 	%r3, %f2;
	setp.lt.s32 	%p4, %r3, 2;
	mov.b32 	%r14, 1;
	mov.u32 	%r20, %r14;
	@%p4 bra 	$L__BB0_5;
	mov.b32 	%r19, 2;
	bra.uni 	$L__BB0_4;
$L__BB0_3:
	add.s32 	%r4, %r19, 1;
	setp.eq.s32 	%p6, %r19, %r3;
	mov.u32 	%r19, %r4;
	mov.u32 	%r20, %r14;
	@%p6 bra 	$L__BB0_5;
$L__BB0_4:
	rem.u32 	%r17, %r2, %r19;
	setp.ne.s32 	%p5, %r17, 0;
	mov.b32 	%r20, 0;
	@%p5 bra 	$L__BB0_3;
$L__BB0_5:
	cvta.to.global.u64 	%rd2, %rd1;
	mul.wide.u32 	%rd3, %r1, 4;
	add.s64 	%rd4, %rd2, %rd3;
	st.global.u32 	[%rd4+4], %r20;
$L__BB0_6:
	ret;

}


// ===== COMPILED SASS (sm_100) =====

	.target	sm_100

	.elftype	@"ET_EXEC"


//--------------------- .note.nv.tkinfo           --------------------------
	.section	.note.nv.tkinfo,"",@"SHT_NOTE"
	.sectionflags	@"SHF_NOTE_NV_TKINFO"
	.tkinfo
        /*0018*/ 	.word	0x00000002
        /*0030*/ 	.string	""
        /*0030*/ 	.string	"ptxas"
        /*0030*/ 	.string	"Cuda compilation tools, release 13.0, V13.0.88"
        /*0030*/ 	.string	"Build cuda_13.0.r13.0/compiler.36424714_0"
        /*0030*/ 	.string	"-arch sm_100 -m 64 "



//--------------------- .note.nv.cuinfo           --------------------------
	.section	.note.nv.cuinfo,"",@"SHT_NOTE"
	.sectionflags	@"SHF_NOTE_NV_CUINFO"
        /*0018*/ 	.short	0x0002
        /*001a*/ 	.short	0x0064
        /*001c*/ 	.short	0x0082
	.zero		2


//--------------------- .nv.info                  --------------------------
	.section	.nv.info,"",@"SHT_CUDA_INFO"
	.align	4


	//----- nvinfo : EIATTR_REGCOUNT
	.align		4
        /*0000*/ 	.byte	0x04, 0x2f
        /*0002*/ 	.short	(.L_1 - .L_0)
	.align		4
.L_0:
        /*0004*/ 	.word	index@(_Z9getPrimesPii)
        /*0008*/ 	.word	0x0000000c


	//----- nvinfo : EIATTR_FRAME_SIZE
	.align		4
.L_1:
        /*000c*/ 	.byte	0x04, 0x11
        /*000e*/ 	.short	(.L_3 - .L_2)
	.align		4
.L_2:
        /*0010*/ 	.word	index@($__internal_0_$__cuda_sm20_sqrt_rn_f32_slowpath)
        /*0014*/ 	.word	0x00000000


	//----- nvinfo : EIATTR_FRAME_SIZE
	.align		4
.L_3:
        /*0018*/ 	.byte	0x04, 0x11
        /*001a*/ 	.short	(.L_5 - .L_4)
	.align		4
.L_4:
        /*001c*/ 	.word	index@(_Z9getPrimesPii)
        /*0020*/ 	.word	0x00000000


	//----- nvinfo : EIATTR_MIN_STACK_SIZE
	.align		4
.L_5:
        /*0024*/ 	.byte	0x04, 0x12
        /*0026*/ 	.short	(.L_7 - .L_6)
	.align		4
.L_6:
        /*0028*/ 	.word	index@(_Z9getPrimesPii)
        /*002c*/ 	.word	0x00000000
.L_7:


//--------------------- .nv.compat                --------------------------
	.section	.nv.compat,"",@"SHT_CUDA_COMPAT_INFO"
	.align	4
        /*0000*/ 	.byte	0x02, 0x09, 0x00, 0x00, 0x02, 0x02, 0x01, 0x00, 0x02, 0x05, 0x05, 0x00, 0x03, 0x07, 0x01, 0x01
        /*0010*/ 	.byte	0x02, 0x03, 0x00, 0x00, 0x02, 0x06, 0x01, 0x00, 0x04, 0x0b, 0x08, 0x00, 0x01, 0x00, 0x00, 0x00
        /*0020*/ 	.byte	0x00, 0x00, 0x00, 0x00


//--------------------- .nv.info._Z9getPrimesPii  --------------------------
	.section	.nv.info._Z9getPrimesPii,"",@"SHT_CUDA_INFO"
	.sectionflags	@""
	.align	4


	//----- nvinfo : EIATTR_CUDA_API_VERSION
	.align		4
        /*0000*/ 	.byte	0x04, 0x37
        /*0002*/ 	.short	(.L_9 - .L_8)
.L_8:
        /*0004*/ 	.word	0x00000082


	//----- nvinfo : EIATTR_KPARAM_INFO
	.align		4
.L_9:
        /*0008*/ 	.byte	0x04, 0x17
        /*000a*/ 	.short	(.L_11 - .L_10)
.L_10:
        /*000c*/ 	.word	0x00000000
        /*0010*/ 	.short	0x0001
        /*0012*/ 	.short	0x0008
        /*0014*/ 	.byte	0x00, 0xf0, 0x11, 0x00


	//----- nvinfo : EIATTR_KPARAM_INFO
	.align		4
.L_11:
        /*0018*/ 	.byte	0x04, 0x17
        /*001a*/ 	.short	(.L_13 - .L_12)
.L_12:
        /*001c*/ 	.word	0x00000000
        /*0020*/ 	.short	0x0000
        /*0022*/ 	.short	0x0000
        /*0024*/ 	.byte	0x00, 0xf5, 0x21, 0x00


	//----- nvinfo : EIATTR_SPARSE_MMA_MASK
	.align		4
.L_13:
        /*0028*/ 	.byte	0x03, 0x50
        /*002a*/ 	.short	0x0000


	//----- nvinfo : EIATTR_MAXREG_COUNT
	.align		4
        /*002c*/ 	.byte	0x03, 0x1b
        /*002e*/ 	.short	0x00ff


	//----- nvinfo : EIATTR_MERCURY_ISA_VERSION
	.align		4
        /*0030*/ 	.byte	0x03, 0x5f
        /*0032*/ 	.short	0x0101


	//----- nvinfo : EIATTR_VRC_CTA_INIT_COUNT
	.align		4
        /*0034*/ 	.byte	0x02, 0x4a
	.zero		1
	.zero		1


	//----- nvinfo : EIATTR_EXIT_INSTR_OFFSETS
	.align		4
        /*0038*/ 	.byte	0x04, 0x1c
        /*003a*/ 	.short	(.L_15 - .L_14)


	//   ....[0]....
.L_14:
        /*003c*/ 	.word	0x000000a0


	//   ....[1]....
        /*0040*/ 	.word	0x000003e0


	//----- nvinfo : EIATTR_CRS_STACK_SIZE
	.align		4
.L_15:
        /*0044*/ 	.byte	0x04, 0x1e
        /*0046*/ 	.short	(.L_17 - .L_16)
.L_16:
        /*0048*/ 	.word	0x00000000


	//----- nvinfo : EIATTR_CBANK_PARAM_SIZE
	.align		4
.L_17:
        /*004c*/ 	.byte	0x03, 0x19
        /*004e*/ 	.short	0x000c


	//----- nvinfo : EIATTR_PARAM_CBANK
	.align		4
        /*0050*/ 	.byte	0x04, 0x0a
        /*0052*/ 	.short	(.L_19 - .L_18)
	.align		4
.L_18:
        /*0054*/ 	.word	index@(.nv.constant0._Z9getPrimesPii)
        /*0058*/ 	.short	0x0380
        /*005a*/ 	.short	0x000c


	//----- nvinfo : EIATTR_SW_WAR
	.align		4
.L_19:
        /*005c*/ 	.byte	0x04, 0x36
        /*005e*/ 	.short	(.L_21 - .L_20)
.L_20:
        /*0060*/ 	.word	0x00000008
.L_21:


//--------------------- .nv.callgraph             --------------------------
	.section	.nv.callgraph,"",@"SHT_CUDA_CALLGRAPH"
	.align	4
	.sectionentsize	8
	.align		4
        /*0000*/ 	.word	0x00000000
	.align		4
        /*0004*/ 	.word	0xffffffff
	.align		4
        /*0008*/ 	.word	0x00000000
	.align		4
        /*000c*/ 	.word	0xfffffffe
	.align		4
        /*0010*/ 	.word	0x00000000
	.align		4
        /*0014*/ 	.word	0xfffffffd
	.align		4
        /*0018*/ 	.word	0x00000000
	.align		4
        /*001c*/ 	.word	0xfffffffc


//--------------------- .text._Z9getPrimesPii     --------------------------
	.section	.text._Z9getPrimesPii,"ax",@progbits
	.align	128
        .global         _Z9getPrimesPii
        .type           _Z9getPrimesPii,@function
        .size           _Z9getPrimesPii,(.L_x_9 - _Z9getPrimesPii)
        .other          _Z9getPrimesPii,@"STO_CUDA_ENTRY STV_DEFAULT"
_Z9getPrimesPii:
.text._Z9getPrimesPii:
[----:B------:R-:W-:Y:S01]  /*0000*/  LDC R1, c[0x0][0x37c] ;  /* 0x0000df00ff017b82 */ /* 0x000fe20000000800 */
[----:B------:R-:W0:Y:S07]  /*0010*/  S2R R3, SR_TID.X ;  /* 0x0000000000037919 */ /* 0x000e2e0000002100 */
[----:B------:R-:W0:Y:S01]  /*0020*/  S2UR UR4, SR_CTAID.X ;  /* 0x00000000000479c3 */ /* 0x000e220000002500 */
[----:B------:R-:W1:Y:S07]  /*0030*/  LDCU UR5, c[0x0][0x388] ;  /* 0x00007100ff0577ac */ /* 0x000e6e0008000800 */
[----:B------:R-:W0:Y:S02]  /*0040*/  LDC R0, c[0x0][0x360] ;  /* 0x0000d800ff007b82 */ /* 0x000e240000000800 */
[----:B0-----:R-:W-:-:S05]  /*0050*/  IMAD R0, R0, UR4, R3 ;  /* 0x0000000400007c24 */ /* 0x001fca000f8e0203 */
[----:B------:R-:W-:-:S05]  /*0060*/  SHF.L.U32 R2, R0, 0x1, RZ ;  /* 0x0000000100027819 */ /* 0x000fca00000006ff */
[----:B------:R-:W-:-:S05]  /*0070*/  VIADD R3, R2, 0x1 ;  /* 0x0000000102037836 */ /* 0x000fca0000000000 */
[----:B-1----:R-:W-:-:S04]  /*0080*/  ISETP.GE.AND P0, PT, R3, UR5, PT ;  /* 0x0000000503007c0c */ /* 0x002fc8000bf06270 */
[----:B------:R-:W-:-:S13]  /*0090*/  ISETP.LT.OR P0, PT, R0, 0x1, P0 ;  /* 0x000000010000780c */ /* 0x000fda0000701670 */
[----:B------:R-:W-:Y:S05]  /*00a0*/  @P0 EXIT ;  /* 0x000000000000094d */ /* 0x000fea0003800000 */
[----:B------:R-:W-:Y:S01]  /*00b0*/  I2FP.F32.S32 R0, R3 ;  /* 0x0000000300007245 */ /* 0x000fe20000201400 */
[----:B------:R-:W-:Y:S03]  /*00c0*/  BSSY.RECONVERGENT B0, `(.L_x_0) ;  /* 0x000000e000007945 */ /* 0x000fe60003800200 */
[----:B------:R-:W-:Y:S01]  /*00d0*/  IADD3 R4, PT, PT, R0, -0xd000000, RZ ;  /* 0xf300000000047810 */ /* 0x000fe20007ffe0ff */
[----:B------:R0:W1:Y:S03]  /*00e0*/  MUFU.RSQ R5, R0 ;  /* 0x0000000000057308 */ /* 0x0000660000001400 */
[----:B------:R-:W-:-:S13]  /*00f0*/  ISETP.GT.U32.AND P0, PT, R4, 0x727fffff, PT ;  /* 0x727fffff0400780c */ /* 0x000fda0003f04070 */
[----:B0-----:R-:W-:Y:S05]  /*0100*/  @!P0 BRA `(.L_x_1) ;  /* 0x0000000000148947 */ /* 0x001fea0003800000 */
[----:B------:R-:W-:Y:S01]  /*0110*/  BSSY.RECONVERGENT B1, `(.L_x_2) ;  /* 0x0000003000017945 */ /* 0x000fe20003800200 */
[----:B------:R-:W-:-:S07]  /*0120*/  MOV R9, 0x140 ;  /* 0x0000014000097802 */ /* 0x000fce0000000f00 */
[----:B-1----:R-:W-:Y:S05]  /*0130*/  CALL.REL.NOINC `($__internal_0_$__cuda_sm20_sqrt_rn_f32_slowpath) ;  /* 0x0000000000ac7944 */ /* 0x002fea0003c00000 */
[----:B------:R-:W-:Y:S05]  /*0140*/  BSYNC.RECONVERGENT B1 ;  /* 0x0000000000017941 */ /* 0x000fea0003800200 */
.L_x_2:
[----:B------:R-:W-:Y:S05]  /*0150*/  BRA `(.L_x_3) ;  /* 0x0000000000107947 */ /* 0x000fea0003800000 */
.L_x_1:
[----:B-1----:R-:W-:Y:S01]  /*0160*/  FMUL.FTZ R7, R0, R5 ;  /* 0x0000000500077220 */ /* 0x002fe20000410000 */
[----:B------:R-:W-:-:S03]  /*0170*/  FMUL.FTZ R5, R5, 0.5 ;  /* 0x3f00000005057820 */ /* 0x000fc60000410000 */
[----:B------:R-:W-:-:S04]  /*0180*/  FFMA R0, -R7, R7, R0 ;  /* 0x0000000707007223 */ /* 0x000fc80000000100 */
[----:B------:R-:W-:-:S07]  /*0190*/  FFMA R0, R0, R5, R7 ;  /* 0x0000000500007223 */ /* 0x000fce0000000007 */
.L_x_3:
[----:B------:R-:W-:Y:S05]  /*01a0*/  BSYNC.RECONVERGENT B0 ;  /* 0x0000000000007941 */ /* 0x000fea0003800200 */
.L_x_0:
[----:B------:R-:W0:Y:S01]  /*01b0*/  F2I.TRUNC.NTZ R9, R0 ;  /* 0x0000000000097305 */ /* 0x000e22000020f100 */
[----:B------:R-:W1:Y:S01]  /*01c0*/  LDCU.64 UR4, c[0x0][0x358] ;  /* 0x00006b00ff0477ac */ /* 0x000e620008000a00 */
[----:B------:R-:W-:Y:S01]  /*01d0*/  BSSY.RECONVERGENT B0, `(.L_x_4) ;  /* 0x000001d000007945 */ /* 0x000fe20003800200 */
[----:B------:R-:W-:Y:S01]  /*01e0*/  IMAD.MOV.U32 R7, RZ, RZ, 0x1 ;  /* 0x00000001ff077424 */ /* 0x000fe200078e00ff */
[----:B0-----:R-:W-:-:S13]  /*01f0*/  ISETP.GE.AND P0, PT, R9, 0x2, PT ;  /* 0x000000020900780c */ /* 0x001fda0003f06270 */
[----:B-1----:R-:W-:Y:S05]  /*0200*/  @!P0 BRA `(.L_x_5) ;  /* 0x0000000000648947 */ /* 0x002fea0003800000 */
[----:B------:R-:W-:-:S07]  /*0210*/  HFMA2 R0, -RZ, RZ, 0, 1.1920928955078125e-07 ;  /* 0x00000002ff007431 */ /* 0x000fce00000001ff */
.L_x_6:
[----:B------:R-:W0:Y:S01]  /*0220*/  I2F.U32.RP R6, R0 ;  /* 0x0000000000067306 */ /* 0x000e220000209000 */
[----:B------:R-:W-:-:S07]  /*0230*/  ISETP.NE.U32.AND P1, PT, R0, RZ, PT ;  /* 0x000000ff0000720c */ /* 0x000fce0003f25070 */
[----:B0-----:R-:W0:Y:S02]  /*0240*/  MUFU.RCP R6, R6 ;  /* 0x0000000600067308 */ /* 0x001e240000001000 */
[----:B0-----:R-:W-:-:S06]  /*0250*/  VIADD R4, R6, 0xffffffe ;  /* 0x0ffffffe06047836 */ /* 0x001fcc0000000000 */
[----:B------:R0:W1:Y:S02]  /*0260*/  F2I.FTZ.U32.TRUNC.NTZ R5, R4 ;  /* 0x0000000400057305 */ /* 0x000064000021f000 */
[----:B0-----:R-:W-:Y:S01]  /*0270*/  IMAD.MOV.U32 R4, RZ, RZ, RZ ;  /* 0x000000ffff047224 */ /* 0x001fe200078e00ff */
[----:B-1----:R-:W-:-:S05]  /*0280*/  IADD3 R7, PT, PT, RZ, -R5, RZ ;  /* 0x80000005ff077210 */ /* 0x002fca0007ffe0ff */
[----:B------:R-:W-:-:S04]  /*0290*/  IMAD R7, R7, R0, RZ ;  /* 0x0000000007077224 */ /* 0x000fc800078e02ff */
[----:B------:R-:W-:-:S04]  /*02a0*/  IMAD.HI.U32 R8, R5, R7, R4 ;  /* 0x0000000705087227 */ /* 0x000fc800078e0004 */
[----:B------:R-:W-:Y:S02]  /*02b0*/  IMAD.MOV.U32 R7, RZ, RZ, RZ ;  /* 0x000000ffff077224 */ /* 0x000fe400078e00ff */
[----:B------:R-:W-:-:S05]  /*02c0*/  IMAD.HI.U32 R8, R8, R3, RZ ;  /* 0x0000000308087227 */ /* 0x000fca00078e00ff */
[----:B------:R-:W-:-:S05]  /*02d0*/  IADD3 R8, PT, PT, -R8, RZ, RZ ;  /* 0x000000ff08087210 */ /* 0x000fca0007ffe1ff */
[----:B------:R-:W-:-:S05]  /*02e0*/  IMAD R5, R0, R8, R3 ;  /* 0x0000000800057224 */ /* 0x000fca00078e0203 */
[----:B------:R-:W-:-:S13]  /*02f0*/  ISETP.GE.U32.AND P0, PT, R5, R0, PT ;  /* 0x000000000500720c */ /* 0x000fda0003f06070 */
[----:B------:R-:W-:-:S05]  /*0300*/  @P0 IMAD.IADD R5, R5, 0x1, -R0 ;  /* 0x0000000105050824 */ /* 0x000fca00078e0a00 */
[----:B------:R-:W-:-:S13]  /*0310*/  ISETP.GE.U32.AND P0, PT, R5, R0, PT ;  /* 0x000000000500720c */ /* 0x000fda0003f06070 */
[-C--:B------:R-:W-:Y:S02]  /*0320*/  @P0 IADD3 R5, PT, PT, R5, -R0.reuse, RZ ;  /* 0x8000000005050210 */ /* 0x080fe40007ffe0ff */
[----:B------:R-:W-:-:S04]  /*0330*/  @!P1 LOP3.LUT R5, RZ, R0, RZ, 0x33, !PT ;  /* 0x00000000ff059212 */ /* 0x000fc800078e33ff */
[----:B------:R-:W-:-:S13]  /*0340*/  ISETP.NE.AND P0, PT, R5, RZ, PT ;  /* 0x000000ff0500720c */ /* 0x000fda0003f05270 */
[----:B------:R-:W-:Y:S05]  /*0350*/  @!P0 BRA `(.L_x_5) ;  /* 0x0000000000108947 */ /* 0x000fea0003800000 */
[C---:B------:R-:W-:Y:S02]  /*0360*/  ISETP.NE.AND P0, PT, R0.reuse, R9, PT ;  /* 0x000000090000720c */ /* 0x040fe40003f05270 */
[----:B------:R-:W-:-:S11]  /*0370*/  IADD3 R0, PT, PT, R0, 0x1, RZ ;  /* 0x0000000100007810 */ /* 0x000fd60007ffe0ff */
[----:B------:R-:W-:Y:S05]  /*0380*/  @P0 BRA `(.L_x_6) ;  /* 0xfffffffc00a40947 */ /* 0x000fea000383ffff */
[----:B------:R-:W-:-:S07]  /*0390*/  IMAD.MOV.U32 R7, RZ, RZ, 0x1 ;  /* 0x00000001ff077424 */ /* 0x000fce00078e00ff */
.L_x_5:
[----:B------:R-:W-:Y:S05]  /*03a0*/  BSYNC.RECONVERGENT B0 ;  /* 0x0000000000007941 */ /* 0x000fea0003800200 */
.L_x_4:
[----:B------:R-:W0:Y:S02]  /*03b0*/  LDC.64 R4, c[0x0][0x380] ;  /* 0x0000e000ff047b82 */ /* 0x000e240000000a00 */
[----:B0-----:R-:W-:-:S05]  /*03c0*/  IMAD.WIDE.U32 R2, R2, 0x4, R4 ;  /* 0x0000000402027825 */ /* 0x001fca00078e0004 */
[----:B------:R-:W-:Y:S01]  /*03d0*/  STG.E desc[UR4][R2.64+0x4], R7 ;  /* 0x0000040702007986 */ /* 0x000fe2000c101904 */
[----:B------:R-:W-:Y:S05]  /*03e0*/  EXIT ;  /* 0x000000000000794d */ /* 0x000fea0003800000 */
        .weak           $__internal_0_$__cuda_sm20_sqrt_rn_f32_slowpath
        .type           $__internal_0_$__cuda_sm20_sqrt_rn_f32_slowpath,@function
        .size           $__internal_0_$__cuda_sm20_sqrt_rn_f32_slowpath,(.L_x_9 - $__internal_0_$__cuda_sm20_sqrt_rn_f32_slowpath)
$__internal_0_$__cuda_sm20_sqrt_rn_f32_slowpath:
[----:B------:R-:W-:-:S13]  /*03f0*/  LOP3.LUT P0, RZ, R0, 0x7fffffff, RZ, 0xc0, !PT ;  /* 0x7fffffff00ff7812 */ /* 0x000fda000780c0ff */
[----:B------:R-:W-:Y:S01]  /*0400*/  @!P0 MOV R4, R0 ;  /* 0x0000000000048202 */ /* 0x000fe20000000f00 */
[----:B------:R-:W-:Y:S06]  /*0410*/  @!P0 BRA `(.L_x_7) ;  /* 0x0000000000408947 */ /* 0x000fec0003800000 */
[----:B------:R-:W-:-:S13]  /*0420*/  FSETP.GEU.FTZ.AND P0, PT, R0, RZ, PT ;  /* 0x000000ff0000720b */ /* 0x000fda0003f1e000 */
[----:B------:R-:W-:Y:S01]  /*0430*/  @!P0 IMAD.MOV.U32 R4, RZ, RZ, 0x7fffffff ;  /* 0x7fffffffff048424 */ /* 0x000fe200078e00ff */
[----:B------:R-:W-:Y:S06]  /*0440*/  @!P0 BRA `(.L_x_7) ;  /* 0x0000000000348947 */ /* 0x000fec0003800000 */
[----:B------:R-:W-:-:S13]  /*0450*/  FSETP.GTU.FTZ.AND P0, PT, |R0|, +INF , PT ;  /* 0x7f8000000000780b */ /* 0x000fda0003f1c200 */
[----:B------:R-:W-:Y:S01]  /*0460*/  @P0 FADD.FTZ R4, R0, 1 ;  /* 0x3f80000000040421 */ /* 0x000fe20000010000 */
[----:B------:R-:W-:Y:S06]  /*0470*/  @P0 BRA `(.L_x_7) ;  /* 0x0000000000280947 */ /* 0x000fec0003800000 */
[----:B------:R-:W-:-:S13]  /*0480*/  FSETP.NEU.FTZ.AND P0, PT, |R0|, +INF , PT ;  /* 0x7f8000000000780b */ /* 0x000fda0003f1d200 */
[----:B------:R-:W-:-:S04]  /*0490*/  @P0 FFMA R5, R0, 1.84467440737095516160e+19, RZ ;  /* 0x5f80000000050823 */ /* 0x000fc800000000ff */
[----:B------:R-:W0:Y:S02]  /*04a0*/  @P0 MUFU.RSQ R4, R5 ;  /* 0x0000000500040308 */ /* 0x000e240000001400 */
[----:B0-----:R-:W-:Y:S01]  /*04b0*/  @P0 FMUL.FTZ R6, R5, R4 ;  /* 0x0000000405060220 */ /* 0x001fe20000410000 */
[----:B------:R-:W-:Y:S01]  /*04c0*/  @P0 FMUL.FTZ R8, R4, 0.5 ;  /* 0x3f00000004080820 */ /* 0x000fe20000410000 */
[----:B------:R-:W-:Y:S02]  /*04d0*/  @!P0 MOV R4, R0 ;  /* 0x0000000000048202 */ /* 0x000fe40000000f00 */
[----:B------:R-:W-:-:S04]  /*04e0*/  @P0 FADD.FTZ R7, -R6, -RZ ;  /* 0x800000ff06070221 */ /* 0x000fc80000010100 */
[----:B------:R-:W-:-:S04]  /*04f0*/  @P0 FFMA R7, R6, R7, R5 ;  /* 0x0000000706070223 */ /* 0x000fc80000000005 */
[----:B------:R-:W-:-:S04]  /*0500*/  @P0 FFMA R7, R7, R8, R6 ;  /* 0x0000000807070223 */ /* 0x000fc80000000006 */
[----:B------:R-:W-:-:S07]  /*0510*/  @P0 FMUL.FTZ R4, R7, 2.3283064365386962891e-10 ;  /* 0x2f80000007040820 */ /* 0x000fce0000410000 */
.L_x_7:
[----:B------:R-:W-:Y:S02]  /*0520*/  HFMA2 R5, -RZ, RZ, 0, 0 ;  /* 0x00000000ff057431 */ /* 0x000fe400000001ff */
[----:B------:R-:W-:Y:S01]  /*0530*/  IMAD.MOV.U32 R0, RZ, RZ, R4 ;  /* 0x000000ffff007224 */ /* 0x000fe200078e0004 */
[----:B------:R-:W-:-:S04]  /*0540*/  MOV R4, R9 ;  /* 0x0000000900047202 */ /* 0x000fc80000000f00 */
[----:B------:R-:W-:Y:S05]  /*0550*/  RET.REL.NODEC R4 `(_Z9getPrimesPii) ;  /* 0xfffffff804a87950 */ /* 0x000fea0003c3ffff */
.L_x_8:
[----:B------:R-:W-:-:S00]  /*0560*/  BRA `(.L_x_8) ;  /* 0xfffffffc00fc7947 */ /* 0x000fc0000383ffff */
[----:B------:R-:W-:-:S00]  /*0570*/  NOP ;  /* 0x0000000000007918 */ /* 0x000fc00000000000 */
        /* <DEDUP_REMOVED lines=8> */
.L_x_9:


//--------------------- .nv.shared.reserved.0     --------------------------
	.section	.nv.shared.reserved.0,"aw",@nobits
	.weak		__nv_reservedSMEM_offset_0_alias
	.size		__nv_reservedSMEM_offset_0_alias, 0, 64
	.other		__nv_reservedSMEM_offset_0_alias,@"STO_CUDA_RESERVED_SHARED STV_DEFAULT"
__nv_reservedSMEM_offset_0_alias:
	.zero		0
	.zero		64


//--------------------- .nv.constant0._Z9getPrimesPii --------------------------
	.section	.nv.constant0._Z9getPrimesPii,"a",@progbits
	.sectionflags	@""
	.align	4
.nv.constant0._Z9getPrimesPii:
	.zero		908


//--------------------- SYMBOLS --------------------------

	.type		.nv.reservedSmem.offset0,@object
	.size		.nv.reservedSmem.offset0,0x4
